//
// Generated by NVIDIA NVVM Compiler
//
// Compiler Build ID: CL-36424714
// Cuda compilation tools, release 13.0, V13.0.88
// Based on NVVM 20.0.0
//

.version 9.0
.target sm_100
.address_size 64

	// .globl	_Z6kernelv

.visible .entry _Z6kernelv()
{


	ret;

}
	// .globl	_Z10cudaRenderPjii
.visible .entry _Z10cudaRenderPjii(
	.param .u64 .ptr .align 1 _Z10cudaRenderPjii_param_0,
	.param .u32 _Z10cudaRenderPjii_param_1,
	.param .u32 _Z10cudaRenderPjii_param_2
)
{
	.reg .pred 	%p<3>;
	.reg .b32 	%r<23>;
	.reg .b32 	%f<3>;
	.reg .b64 	%rd<5>;

	ld.param.u64 	%rd1, [_Z10cudaRenderPjii_param_0];
	ld.param.u32 	%r1, [_Z10cudaRenderPjii_param_1];
	ld.param.u32 	%r2, [_Z10cudaRenderPjii_param_2];
	cvta.to.global.u64 	%rd2, %rd1;
	mov.u32 	%r3, %tid.x;
	mov.u32 	%r4, %tid.y;
	mov.u32 	%r5, %ntid.x;
	mov.u32 	%r6, %ntid.y;
	mov.u32 	%r7, %ctaid.x;
	mad.lo.s32 	%r8, %r7, %r5, %r3;
	mov.u32 	%r9, %ctaid.y;
	mad.lo.s32 	%r10, %r9, %r6, %r4;
	mul.hi.s32 	%r11, %r2, 1717986919;
	shr.u32 	%r12, %r11, 31;
	shr.s32 	%r13, %r11, 2;
	add.s32 	%r14, %r13, %r12;
	mul.lo.s32 	%r15, %r14, 10;
	sub.s32 	%r16, %r2, %r15;
	setp.gt.s32 	%p1, %r16, 5;
	and.b32  	%r17, %r10, 32;
	setp.eq.s32 	%p2, %r17, 0;
	selp.f32 	%f1, 0f00000000, 0f42C80000, %p2;
	selp.f32 	%f2, 0f41A00000, 0f42F00000, %p1;
	cvt.rzi.s32.f32 	%r18, %f2;
	shl.b32 	%r19, %r18, 16;
	cvt.rzi.s32.f32 	%r20, %f1;
	or.b32  	%r21, %r19, %r20;
	mad.lo.s32 	%r22, %r1, %r10, %r8;
	mul.wide.s32 	%rd3, %r22, 4;
	add.s64 	%rd4, %rd2, %rd3;
	st.global.u32 	[%rd4], %r21;
	ret;

}


// ===== COMPILED SASS (sm_100) =====

	.target	sm_100

	.elftype	@"ET_EXEC"


//--------------------- .note.nv.tkinfo           --------------------------
	.section	.note.nv.tkinfo,"",@"SHT_NOTE"
	.sectionflags	@"SHF_NOTE_NV_TKINFO"
	.tkinfo
        /*0018*/ 	.word	0x00000002
        /*0030*/ 	.string	""
        /*0030*/ 	.string	"ptxas"
        /*0030*/ 	.string	"Cuda compilation tools, release 13.0, V13.0.88"
        /*0030*/ 	.string	"Build cuda_13.0.r13.0/compiler.36424714_0"
        /*0030*/ 	.string	"-arch sm_100 -m 64 "



//--------------------- .note.nv.cuinfo           --------------------------
	.section	.note.nv.cuinfo,"",@"SHT_NOTE"
	.sectionflags	@"SHF_NOTE_NV_CUINFO"
        /*0018*/ 	.short	0x0002
        /*001a*/ 	.short	0x0064
        /*001c*/ 	.short	0x0082
	.zero		2


//--------------------- .nv.info                  --------------------------
	.section	.nv.info,"",@"SHT_CUDA_INFO"
	.align	4


	//----- nvinfo : EIATTR_REGCOUNT
	.align		4
        /*0000*/ 	.byte	0x04, 0x2f
        /*0002*/ 	.short	(.L_1 - .L_0)
	.align		4
.L_0:
        /*0004*/ 	.word	index@(_Z6kernelv)
        /*0008*/ 	.word	0x00000004


	//----- nvinfo : EIATTR_FRAME_SIZE
	.align		4
.L_1:
        /*000c*/ 	.byte	0x04, 0x11
        /*000e*/ 	.short	(.L_3 - .L_2)
	.align		4
.L_2:
        /*0010*/ 	.word	index@(_Z6kernelv)
        /*0014*/ 	.word	0x00000000


	//----- nvinfo : EIATTR_REGCOUNT
	.align		4
.L_3:
        /*0018*/ 	.byte	0x04, 0x2f
        /*001a*/ 	.short	(.L_5 - .L_4)
	.align		4
.L_4:
        /*001c*/ 	.word	index@(_Z10cudaRenderPjii)
        /*0020*/ 	.word	0x0000000e


	//----- nvinfo : EIATTR_FRAME_SIZE
	.align		4
.L_5:
        /*0024*/ 	.byte	0x04, 0x11
        /*0026*/ 	.short	(.L_7 - .L_6)
	.align		4
.L_6:
        /*0028*/ 	.word	index@(_Z10cudaRenderPjii)
        /*002c*/ 	.word	0x00000000


	//----- nvinfo : EIATTR_MIN_STACK_SIZE
	.align		4
.L_7:
        /*0030*/ 	.byte	0x04, 0x12
        /*0032*/ 	.short	(.L_9 - .L_8)
	.align		4
.L_8:
        /*0034*/ 	.word	index@(_Z10cudaRenderPjii)
        /*0038*/ 	.word	0x00000000


	//----- nvinfo : EIATTR_MIN_STACK_SIZE
	.align		4
.L_9:
        /*003c*/ 	.byte	0x04, 0x12
        /*003e*/ 	.short	(.L_11 - .L_10)
	.align		4
.L_10:
        /*0040*/ 	.word	index@(_Z6kernelv)
        /*0044*/ 	.word	0x00000000
.L_11:


//--------------------- .nv.compat                --------------------------
	.section	.nv.compat,"",@"SHT_CUDA_COMPAT_INFO"
	.align	4
        /*0000*/ 	.byte	0x02, 0x09, 0x00, 0x00, 0x02, 0x02, 0x01, 0x00, 0x02, 0x05, 0x05, 0x00, 0x03, 0x07, 0x01, 0x01
        /*0010*/ 	.byte	0x02, 0x03, 0x00, 0x00, 0x02, 0x06, 0x01, 0x00, 0x04, 0x0b, 0x08, 0x00, 0x09, 0x00, 0x00, 0x00
        /*0020*/ 	.byte	0x00, 0x00, 0x00, 0x00


//--------------------- .nv.info._Z10cudaRenderPjii --------------------------
	.section	.nv.info._Z10cudaRenderPjii,"",@"SHT_CUDA_INFO"
	.sectionflags	@""
	.align	4


	//----- nvinfo : EIATTR_CUDA_API_VERSION
	.align		4
        /*0000*/ 	.byte	0x04, 0x37
        /*0002*/ 	.short	(.L_13 - .L_12)
.L_12:
        /*0004*/ 	.word	0x00000082


	//----- nvinfo : EIATTR_KPARAM_INFO
	.align		4
.L_13:
        /*0008*/ 	.byte	0x04, 0x17
        /*000a*/ 	.short	(.L_15 - .L_14)
.L_14:
        /*000c*/ 	.word	0x00000000
        /*0010*/ 	.short	0x0002
        /*0012*/ 	.short	0x000c
        /*0014*/ 	.byte	0x00, 0xf0, 0x11, 0x00


	//----- nvinfo : EIATTR_KPARAM_INFO
	.align		4
.L_15:
        /*0018*/ 	.byte	0x04, 0x17
        /*001a*/ 	.short	(.L_17 - .L_16)
.L_16:
        /*001c*/ 	.word	0x00000000
        /*0020*/ 	.short	0x0001
        /*0022*/ 	.short	0x0008
        /*0024*/ 	.byte	0x00, 0xf0, 0x11, 0x00


	//----- nvinfo : EIATTR_KPARAM_INFO
	.align		4
.L_17:
        /*0028*/ 	.byte	0x04, 0x17
        /*002a*/ 	.short	(.L_19 - .L_18)
.L_18:
        /*002c*/ 	.word	0x00000000
        /*0030*/ 	.short	0x0000
        /*0032*/ 	.short	0x0000
        /*0034*/ 	.byte	0x00, 0xf5, 0x21, 0x00


	//----- nvinfo : EIATTR_SPARSE_MMA_MASK
	.align		4
.L_19:
        /*0038*/ 	.byte	0x03, 0x50
        /*003a*/ 	.short	0x0000


	//----- nvinfo : EIATTR_MAXREG_COUNT
	.align		4
        /*003c*/ 	.byte	0x03, 0x1b
        /*003e*/ 	.short	0x00ff


	//----- nvinfo : EIATTR_MERCURY_ISA_VERSION
	.align		4
        /*0040*/ 	.byte	0x03, 0x5f
        /*0042*/ 	.short	0x0101


	//----- nvinfo : EIATTR_VRC_CTA_INIT_COUNT
	.align		4
        /*0044*/ 	.byte	0x02, 0x4a
	.zero		1
	.zero		1


	//----- nvinfo : EIATTR_EXIT_INSTR_OFFSETS
	.align		4
        /*0048*/ 	.byte	0x04, 0x1c
        /*004a*/ 	.short	(.L_21 - .L_20)


	//   ....[0]....
.L_20:
        /*004c*/ 	.word	0x000001c0


	//----- nvinfo : EIATTR_CBANK_PARAM_SIZE
	.align		4
.L_21:
        /*0050*/ 	.byte	0x03, 0x19
        /*0052*/ 	.short	0x0010


	//----- nvinfo : EIATTR_PARAM_CBANK
	.align		4
        /*0054*/ 	.byte	0x04, 0x0a
        /*0056*/ 	.short	(.L_23 - .L_22)
	.align		4
.L_22:
        /*0058*/ 	.word	index@(.nv.constant0._Z10cudaRenderPjii)
        /*005c*/ 	.short	0x0380
        /*005e*/ 	.short	0x0010


	//----- nvinfo : EIATTR_SW_WAR
	.align		4
.L_23:
        /*0060*/ 	.byte	0x04, 0x36
        /*0062*/ 	.short	(.L_25 - .L_24)
.L_24:
        /*0064*/ 	.word	0x00000008
.L_25:


//--------------------- .nv.info._Z6kernelv       --------------------------
	.section	.nv.info._Z6kernelv,"",@"SHT_CUDA_INFO"
	.sectionflags	@""
	.align	4


	//----- nvinfo : EIATTR_CUDA_API_VERSION
	.align		4
        /*0000*/ 	.byte	0x04, 0x37
        /*0002*/ 	.short	(.L_27 - .L_26)
.L_26:
        /*0004*/ 	.word	0x00000082


	//----- nvinfo : EIATTR_SPARSE_MMA_MASK
	.align		4
.L_27:
        /*0008*/ 	.byte	0x03, 0x50
        /*000a*/ 	.short	0x0000


	//----- nvinfo : EIATTR_MAXREG_COUNT
	.align		4
        /*000c*/ 	.byte	0x03, 0x1b
        /*000e*/ 	.short	0x00ff


	//----- nvinfo : EIATTR_MERCURY_ISA_VERSION
	.align		4
        /*0010*/ 	.byte	0x03, 0x5f
        /*0012*/ 	.short	0x0101


	//----- nvinfo : EIATTR_VRC_CTA_INIT_COUNT
	.align		4
        /*0014*/ 	.byte	0x02, 0x4a
	.zero		1
	.zero		1


	//----- nvinfo : EIATTR_EXIT_INSTR_OFFSETS
	.align		4
        /*0018*/ 	.byte	0x04, 0x1c
        /*001a*/ 	.short	(.L_29 - .L_28)


	//   ....[0]....
.L_28:
        /*001c*/ 	.word	0x00000010


	//----- nvinfo : EIATTR_SW_WAR
	.align		4
.L_29:
        /*0020*/ 	.byte	0x04, 0x36
        /*0022*/ 	.short	(.L_31 - .L_30)
.L_30:
        /*0024*/ 	.word	0x00000008
.L_31:


//--------------------- .nv.callgraph             --------------------------
	.section	.nv.callgraph,"",@"SHT_CUDA_CALLGRAPH"
	.align	4
	.sectionentsize	8
	.align		4
        /*0000*/ 	.word	0x00000000
	.align		4
        /*0004*/ 	.word	0xffffffff
	.align		4
        /*0008*/ 	.word	0x00000000
	.align		4
        /*000c*/ 	.word	0xfffffffe
	.align		4
        /*0010*/ 	.word	0x00000000
	.align		4
        /*0014*/ 	.word	0xfffffffd
	.align		4
        /*0018*/ 	.word	0x00000000
	.align		4
        /*001c*/ 	.word	0xfffffffc


//--------------------- .text._Z10cudaRenderPjii  --------------------------
	.section	.text._Z10cudaRenderPjii,"ax",@progbits
	.align	128
        .global         _Z10cudaRenderPjii
        .type           _Z10cudaRenderPjii,@function
        .size           _Z10cudaRenderPjii,(.L_x_2 - _Z10cudaRenderPjii)
        .other          _Z10cudaRenderPjii,@"STO_CUDA_ENTRY STV_DEFAULT"
_Z10cudaRenderPjii:
.text._Z10cudaRenderPjii:
[----:B------:R-:W-:Y:S08]  /*0000*/  LDC R1, c[0x0][0x37c] ;  /* 0x0000df00ff017b82 */ /* 0x000ff00000000800 */
[----:B------:R-:W0:Y:S01]  /*0010*/  LDC.64 R2, c[0x0][0x388] ;  /* 0x0000e200ff027b82 */ /* 0x000e220000000a00 */
[----:B------:R-:W1:Y:S01]  /*0020*/  S2R R4, SR_TID.Y ;  /* 0x0000000000047919 */ /* 0x000e620000002200 */
[----:B------:R-:W2:Y:S01]  /*0030*/  LDCU UR6, c[0x0][0x360] ;  /* 0x00006c00ff0677ac */ /* 0x000ea20008000800 */
[----:B------:R-:W1:Y:S01]  /*0040*/  S2R R7, SR_CTAID.Y ;  /* 0x0000000000077919 */ /* 0x000e620000002600 */
[----:B------:R-:W1:Y:S01]  /*0050*/  LDCU UR4, c[0x0][0x364] ;  /* 0x00006c80ff0477ac */ /* 0x000e620008000800 */
[----:B------:R-:W2:Y:S01]  /*0060*/  S2R R8, SR_TID.X ;  /* 0x0000000000087919 */ /* 0x000ea20000002100 */
[----:B------:R-:W2:Y:S01]  /*0070*/  S2R R11, SR_CTAID.X ;  /* 0x00000000000b7919 */ /* 0x000ea20000002500 */
[----:B0-----:R-:W-:-:S05]  /*0080*/  IMAD.HI R0, R3, 0x66666667, RZ ;  /* 0x6666666703007827 */ /* 0x001fca00078e02ff */
[----:B------:R-:W-:-:S04]  /*0090*/  SHF.R.U32.HI R5, RZ, 0x1f, R0 ;  /* 0x0000001fff057819 */ /* 0x000fc80000011600 */
[----:B------:R-:W-:-:S05]  /*00a0*/  LEA.HI.SX32 R0, R0, R5, 0x1e ;  /* 0x0000000500007211 */ /* 0x000fca00078ff2ff */
[----:B------:R-:W-:Y:S02]  /*00b0*/  IMAD R3, R0, -0xa, R3 ;  /* 0xfffffff600037824 */ /* 0x000fe400078e0203 */
[----:B-1----:R-:W-:Y:S01]  /*00c0*/  IMAD R0, R7, UR4, R4 ;  /* 0x0000000407007c24 */ /* 0x002fe2000f8e0204 */
[----:B------:R-:W0:Y:S01]  /*00d0*/  LDCU.64 UR4, c[0x0][0x358] ;  /* 0x00006b00ff0477ac */ /* 0x000e220008000a00 */
[----:B------:R-:W-:Y:S01]  /*00e0*/  IMAD.MOV.U32 R7, RZ, RZ, 0x41a00000 ;  /* 0x41a00000ff077424 */ /* 0x000fe200078e00ff */
[----:B------:R-:W-:Y:S01]  /*00f0*/  ISETP.GT.AND P0, PT, R3, 0x5, PT ;  /* 0x000000050300780c */ /* 0x000fe20003f04270 */
[----:B------:R-:W1:Y:S01]  /*0100*/  LDC.64 R4, c[0x0][0x380] ;  /* 0x0000e000ff047b82 */ /* 0x000e620000000a00 */
[----:B--2---:R-:W-:Y:S02]  /*0110*/  IMAD R3, R11, UR6, R8 ;  /* 0x000000060b037c24 */ /* 0x004fe4000f8e0208 */
[----:B------:R-:W-:Y:S02]  /*0120*/  FSEL R7, R7, 120, P0 ;  /* 0x42f0000007077808 */ /* 0x000fe40000000000 */
[C---:B------:R-:W-:Y:S01]  /*0130*/  LOP3.LUT P0, RZ, R0.reuse, 0x20, RZ, 0xc0, !PT ;  /* 0x0000002000ff7812 */ /* 0x040fe2000780c0ff */
[----:B------:R-:W-:-:S03]  /*0140*/  IMAD R3, R0, R2, R3 ;  /* 0x0000000200037224 */ /* 0x000fc600078e0203 */
[----:B------:R-:W2:Y:S01]  /*0150*/  F2I.TRUNC.NTZ R7, R7 ;  /* 0x0000000700077305 */ /* 0x000ea2000020f100 */
[----:B------:R-:W-:-:S07]  /*0160*/  FSEL R6, RZ, 100, !P0 ;  /* 0x42c80000ff067808 */ /* 0x000fce0004000000 */
[----:B------:R-:W3:Y:S01]  /*0170*/  F2I.TRUNC.NTZ R9, R6 ;  /* 0x0000000600097305 */ /* 0x000ee2000020f100 */
[----:B--2---:R-:W-:Y:S01]  /*0180*/  SHF.L.U32 R0, R7, 0x10, RZ ;  /* 0x0000001007007819 */ /* 0x004fe200000006ff */
[----:B-1----:R-:W-:-:S03]  /*0190*/  IMAD.WIDE R2, R3, 0x4, R4 ;  /* 0x0000000403027825 */ /* 0x002fc600078e0204 */
[----:B---3--:R-:W-:-:S05]  /*01a0*/  LOP3.LUT R9, R0, R9, RZ, 0xfc, !PT ;  /* 0x0000000900097212 */ /* 0x008fca00078efcff */
[----:B0-----:R-:W-:Y:S01]  /*01b0*/  STG.E desc[UR4][R2.64], R9 ;  /* 0x0000000902007986 */ /* 0x001fe2000c101904 */
[----:B------:R-:W-:Y:S05]  /*01c0*/  EXIT ;  /* 0x000000000000794d */ /* 0x000fea0003800000 */
.L_x_0:
[----:B------:R-:W-:-:S00]  /*01d0*/  BRA `(.L_x_0) ;  /* 0xfffffffc00fc7947 */ /* 0x000fc0000383ffff */
[----:B------:R-:W-:-:S00]  /*01e0*/  NOP ;  /* 0x0000000000007918 */ /* 0x000fc00000000000 */
        /* <DEDUP_REMOVED lines=9> */
.L_x_2:


//--------------------- .text._Z6kernelv          --------------------------
	.section	.text._Z6kernelv,"ax",@progbits
	.align	128
        .global         _Z6kernelv
        .type           _Z6kernelv,@function
        .size           _Z6kernelv,(.L_x_3 - _Z6kernelv)
        .other          _Z6kernelv,@"STO_CUDA_ENTRY STV_DEFAULT"
_Z6kernelv:
.text._Z6kernelv:
[----:B------:R-:W-:Y:S01]  /*0000*/  LDC R1, c[0x0][0x37c] ;  /* 0x0000df00ff017b82 */ /* 0x000fe20000000800 */
[----:B------:R-:W-:Y:S05]  /*0010*/  EXIT ;  /* 0x000000000000794d */ /* 0x000fea0003800000 */
.L_x_1:
        /* <DEDUP_REMOVED lines=14> */
.L_x_3:


//--------------------- .nv.shared.reserved.0     --------------------------
	.section	.nv.shared.reserved.0,"aw",@nobits
	.weak		__nv_reservedSMEM_offset_0_alias
	.size		__nv_reservedSMEM_offset_0_alias, 0, 64
	.other		__nv_reservedSMEM_offset_0_alias,@"STO_CUDA_RESERVED_SHARED STV_DEFAULT"
__nv_reservedSMEM_offset_0_alias:
	.zero		0
	.zero		64


//--------------------- .nv.constant0._Z10cudaRenderPjii --------------------------
	.section	.nv.constant0._Z10cudaRenderPjii,"a",@progbits
	.sectionflags	@""
	.align	4
.nv.constant0._Z10cudaRenderPjii:
	.zero		912


//--------------------- .nv.constant0._Z6kernelv  --------------------------
	.section	.nv.constant0._Z6kernelv,"a",@progbits
	.sectionflags	@""
	.align	4
.nv.constant0._Z6kernelv:
	.zero		896


//--------------------- SYMBOLS --------------------------

	.type		.nv.reservedSmem.offset0,@object
	.size		.nv.reservedSmem.offset0,0x4
